//
// Generated by NVIDIA NVVM Compiler
//
// Compiler Build ID: CL-36424714
// Cuda compilation tools, release 13.0, V13.0.88
// Based on NVVM 20.0.0
//

.version 9.0
.target sm_100
.address_size 64

	// .globl	_Z10addFromGPUPfS_S_m

.visible .entry _Z10addFromGPUPfS_S_m(
	.param .u64 .ptr .align 1 _Z10addFromGPUPfS_S_m_param_0,
	.param .u64 .ptr .align 1 _Z10addFromGPUPfS_S_m_param_1,
	.param .u64 .ptr .align 1 _Z10addFromGPUPfS_S_m_param_2,
	.param .u64 _Z10addFromGPUPfS_S_m_param_3
)
{
	.reg .pred 	%p<2>;
	.reg .b32 	%r<5>;
	.reg .b32 	%f<4>;
	.reg .b64 	%rd<13>;

	ld.param.u64 	%rd2, [_Z10addFromGPUPfS_S_m_param_0];
	ld.param.u64 	%rd3, [_Z10addFromGPUPfS_S_m_param_1];
	ld.param.u64 	%rd4, [_Z10addFromGPUPfS_S_m_param_2];
	ld.param.u64 	%rd5, [_Z10addFromGPUPfS_S_m_param_3];
	mov.u32 	%r1, %tid.x;
	mov.u32 	%r2, %ctaid.x;
	mov.u32 	%r3, %ntid.x;
	mad.lo.s32 	%r4, %r2, %r3, %r1;
	cvt.s64.s32 	%rd1, %r4;
	setp.le.u64 	%p1, %rd5, %rd1;
	@%p1 bra 	$L__BB0_2;
	cvta.to.global.u64 	%rd6, %rd2;
	cvta.to.global.u64 	%rd7, %rd3;
	cvta.to.global.u64 	%rd8, %rd4;
	shl.b64 	%rd9, %rd1, 2;
	add.s64 	%rd10, %rd6, %rd9;
	ld.global.f32 	%f1, [%rd10];
	add.s64 	%rd11, %rd7, %rd9;
	ld.global.f32 	%f2, [%rd11];
	add.f32 	%f3, %f1, %f2;
	add.s64 	%rd12, %rd8, %rd9;
	st.global.f32 	[%rd12], %f3;
$L__BB0_2:
	ret;

}


// ===== COMPILED SASS (sm_100) =====

	.target	sm_100

	.elftype	@"ET_EXEC"


//--------------------- .note.nv.tkinfo           --------------------------
	.section	.note.nv.tkinfo,"",@"SHT_NOTE"
	.sectionflags	@"SHF_NOTE_NV_TKINFO"
	.tkinfo
        /*0018*/ 	.word	0x00000002
        /*0030*/ 	.string	""
        /*0030*/ 	.string	"ptxas"
        /*0030*/ 	.string	"Cuda compilation tools, release 13.0, V13.0.88"
        /*0030*/ 	.string	"Build cuda_13.0.r13.0/compiler.36424714_0"
        /*0030*/ 	.string	"-arch sm_100 -m 64 "



//--------------------- .note.nv.cuinfo           --------------------------
	.section	.note.nv.cuinfo,"",@"SHT_NOTE"
	.sectionflags	@"SHF_NOTE_NV_CUINFO"
        /*0018*/ 	.short	0x0002
        /*001a*/ 	.short	0x0064
        /*001c*/ 	.short	0x0082
	.zero		2


//--------------------- .nv.info                  --------------------------
	.section	.nv.info,"",@"SHT_CUDA_INFO"
	.align	4


	//----- nvinfo : EIATTR_REGCOUNT
	.align		4
        /*0000*/ 	.byte	0x04, 0x2f
        /*0002*/ 	.short	(.L_1 - .L_0)
	.align		4
.L_0:
        /*0004*/ 	.word	index@(_Z10addFromGPUPfS_S_m)
        /*0008*/ 	.word	0x0000000c


	//----- nvinfo : EIATTR_FRAME_SIZE
	.align		4
.L_1:
        /*000c*/ 	.byte	0x04, 0x11
        /*000e*/ 	.short	(.L_3 - .L_2)
	.align		4
.L_2:
        /*0010*/ 	.word	index@(_Z10addFromGPUPfS_S_m)
        /*0014*/ 	.word	0x00000000


	//----- nvinfo : EIATTR_MIN_STACK_SIZE
	.align		4
.L_3:
        /*0018*/ 	.byte	0x04, 0x12
        /*001a*/ 	.short	(.L_5 - .L_4)
	.align		4
.L_4:
        /*001c*/ 	.word	index@(_Z10addFromGPUPfS_S_m)
        /*0020*/ 	.word	0x00000000
.L_5:


//--------------------- .nv.compat                --------------------------
	.section	.nv.compat,"",@"SHT_CUDA_COMPAT_INFO"
	.align	4
        /*0000*/ 	.byte	0x02, 0x09, 0x00, 0x00, 0x02, 0x02, 0x01, 0x00, 0x02, 0x05, 0x05, 0x00, 0x03, 0x07, 0x01, 0x01
        /*0010*/ 	.byte	0x02, 0x03, 0x00, 0x00, 0x02, 0x06, 0x01, 0x00, 0x04, 0x0b, 0x08, 0x00, 0x09, 0x00, 0x00, 0x00
        /*0020*/ 	.byte	0x00, 0x00, 0x00, 0x00


//--------------------- .nv.info._Z10addFromGPUPfS_S_m --------------------------
	.section	.nv.info._Z10addFromGPUPfS_S_m,"",@"SHT_CUDA_INFO"
	.sectionflags	@""
	.align	4


	//----- nvinfo : EIATTR_CUDA_API_VERSION
	.align		4
        /*0000*/ 	.byte	0x04, 0x37
        /*0002*/ 	.short	(.L_7 - .L_6)
.L_6:
        /*0004*/ 	.word	0x00000082


	//----- nvinfo : EIATTR_KPARAM_INFO
	.align		4
.L_7:
        /*0008*/ 	.byte	0x04, 0x17
        /*000a*/ 	.short	(.L_9 - .L_8)
.L_8:
        /*000c*/ 	.word	0x00000000
        /*0010*/ 	.short	0x0003
        /*0012*/ 	.short	0x0018
        /*0014*/ 	.byte	0x00, 0xf0, 0x21, 0x00


	//----- nvinfo : EIATTR_KPARAM_INFO
	.align		4
.L_9:
        /*0018*/ 	.byte	0x04, 0x17
        /*001a*/ 	.short	(.L_11 - .L_10)
.L_10:
        /*001c*/ 	.word	0x00000000
        /*0020*/ 	.short	0x0002
        /*0022*/ 	.short	0x0010
        /*0024*/ 	.byte	0x00, 0xf5, 0x21, 0x00


	//----- nvinfo : EIATTR_KPARAM_INFO
	.align		4
.L_11:
        /*0028*/ 	.byte	0x04, 0x17
        /*002a*/ 	.short	(.L_13 - .L_12)
.L_12:
        /*002c*/ 	.word	0x00000000
        /*0030*/ 	.short	0x0001
        /*0032*/ 	.short	0x0008
        /*0034*/ 	.byte	0x00, 0xf5, 0x21, 0x00


	//----- nvinfo : EIATTR_KPARAM_INFO
	.align		4
.L_13:
        /*0038*/ 	.byte	0x04, 0x17
        /*003a*/ 	.short	(.L_15 - .L_14)
.L_14:
        /*003c*/ 	.word	0x00000000
        /*0040*/ 	.short	0x0000
        /*0042*/ 	.short	0x0000
        /*0044*/ 	.byte	0x00, 0xf5, 0x21, 0x00


	//----- nvinfo : EIATTR_SPARSE_MMA_MASK
	.align		4
.L_15:
        /*0048*/ 	.byte	0x03, 0x50
        /*004a*/ 	.short	0x0000


	//----- nvinfo : EIATTR_MAXREG_COUNT
	.align		4
        /*004c*/ 	.byte	0x03, 0x1b
        /*004e*/ 	.short	0x00ff


	//----- nvinfo : EIATTR_MERCURY_ISA_VERSION
	.align		4
        /*0050*/ 	.byte	0x03, 0x5f
        /*0052*/ 	.short	0x0101


	//----- nvinfo : EIATTR_VRC_CTA_INIT_COUNT
	.align		4
        /*0054*/ 	.byte	0x02, 0x4a
	.zero		1
	.zero		1


	//----- nvinfo : EIATTR_EXIT_INSTR_OFFSETS
	.align		4
        /*0058*/ 	.byte	0x04, 0x1c
        /*005a*/ 	.short	(.L_17 - .L_16)


	//   ....[0]....
.L_16:
        /*005c*/ 	.word	0x00000090


	//   ....[1]....
        /*0060*/ 	.word	0x00000190


	//----- nvinfo : EIATTR_CBANK_PARAM_SIZE
	.align		4
.L_17:
        /*0064*/ 	.byte	0x03, 0x19
        /*0066*/ 	.short	0x0020


	//----- nvinfo : EIATTR_PARAM_CBANK
	.align		4
        /*0068*/ 	.byte	0x04, 0x0a
        /*006a*/ 	.short	(.L_19 - .L_18)
	.align		4
.L_18:
        /*006c*/ 	.word	index@(.nv.constant0._Z10addFromGPUPfS_S_m)
        /*0070*/ 	.short	0x0380
        /*0072*/ 	.short	0x0020


	//----- nvinfo : EIATTR_SW_WAR
	.align		4
.L_19:
        /*0074*/ 	.byte	0x04, 0x36
        /*0076*/ 	.short	(.L_21 - .L_20)
.L_20:
        /*0078*/ 	.word	0x00000008
.L_21:


//--------------------- .nv.callgraph             --------------------------
	.section	.nv.callgraph,"",@"SHT_CUDA_CALLGRAPH"
	.align	4
	.sectionentsize	8
	.align		4
        /*0000*/ 	.word	0x00000000
	.align		4
        /*0004*/ 	.word	0xffffffff
	.align		4
        /*0008*/ 	.word	0x00000000
	.align		4
        /*000c*/ 	.word	0xfffffffe
	.align		4
        /*0010*/ 	.word	0x00000000
	.align		4
        /*0014*/ 	.word	0xfffffffd
	.align		4
        /*0018*/ 	.word	0x00000000
	.align		4
        /*001c*/ 	.word	0xfffffffc


//--------------------- .text._Z10addFromGPUPfS_S_m --------------------------
	.section	.text._Z10addFromGPUPfS_S_m,"ax",@progbits
	.align	128
        .global         _Z10addFromGPUPfS_S_m
        .type           _Z10addFromGPUPfS_S_m,@function
        .size           _Z10addFromGPUPfS_S_m,(.L_x_1 - _Z10addFromGPUPfS_S_m)
        .other          _Z10addFromGPUPfS_S_m,@"STO_CUDA_ENTRY STV_DEFAULT"
_Z10addFromGPUPfS_S_m:
.text._Z10addFromGPUPfS_S_m:
[----:B------:R-:W-:Y:S01]  /*0000*/  LDC R1, c[0x0][0x37c] ;  /* 0x0000df00ff017b82 */ /* 0x000fe20000000800 */
[----:B------:R-:W0:Y:S07]  /*0010*/  S2R R0, SR_TID.X ;  /* 0x0000000000007919 */ /* 0x000e2e0000002100 */
[----:B------:R-:W0:Y:S01]  /*0020*/  S2UR UR4, SR_CTAID.X ;  /* 0x00000000000479c3 */ /* 0x000e220000002500 */
[----:B------:R-:W1:Y:S07]  /*0030*/  LDCU.64 UR6, c[0x0][0x398] ;  /* 0x00007300ff0677ac */ /* 0x000e6e0008000a00 */
[----:B------:R-:W0:Y:S02]  /*0040*/  LDC R3, c[0x0][0x360] ;  /* 0x0000d800ff037b82 */ /* 0x000e240000000800 */
[----:B0-----:R-:W-:-:S05]  /*0050*/  IMAD R0, R3, UR4, R0 ;  /* 0x0000000403007c24 */ /* 0x001fca000f8e0200 */
[----:B-1----:R-:W-:Y:S02]  /*0060*/  ISETP.GE.U32.AND P0, PT, R0, UR6, PT ;  /* 0x0000000600007c0c */ /* 0x002fe4000bf06070 */
[----:B------:R-:W-:-:S04]  /*0070*/  SHF.R.S32.HI R3, RZ, 0x1f, R0 ;  /* 0x0000001fff037819 */ /* 0x000fc80000011400 */
[----:B------:R-:W-:-:S13]  /*0080*/  ISETP.GE.U32.AND.EX P0, PT, R3, UR7, PT, P0 ;  /* 0x0000000703007c0c */ /* 0x000fda000bf06100 */
[----:B------:R-:W-:Y:S05]  /*0090*/  @P0 EXIT ;  /* 0x000000000000094d */ /* 0x000fea0003800000 */
[----:B------:R-:W0:Y:S01]  /*00a0*/  LDCU.128 UR8, c[0x0][0x380] ;  /* 0x00007000ff0877ac */ /* 0x000e220008000c00 */
[C---:B------:R-:W-:Y:S01]  /*00b0*/  IMAD.SHL.U32 R6, R0.reuse, 0x4, RZ ;  /* 0x0000000400067824 */ /* 0x040fe200078e00ff */
[----:B------:R-:W-:Y:S01]  /*00c0*/  SHF.L.U64.HI R0, R0, 0x2, R3 ;  /* 0x0000000200007819 */ /* 0x000fe20000010203 */
[----:B------:R-:W1:Y:S01]  /*00d0*/  LDCU.64 UR4, c[0x0][0x358] ;  /* 0x00006b00ff0477ac */ /* 0x000e620008000a00 */
[----:B------:R-:W2:Y:S02]  /*00e0*/  LDCU.64 UR6, c[0x0][0x390] ;  /* 0x00007200ff0677ac */ /* 0x000ea40008000a00 */
[C---:B0-----:R-:W-:Y:S02]  /*00f0*/  IADD3 R4, P1, PT, R6.reuse, UR10, RZ ;  /* 0x0000000a06047c10 */ /* 0x041fe4000ff3e0ff */
[----:B------:R-:W-:Y:S02]  /*0100*/  IADD3 R2, P0, PT, R6, UR8, RZ ;  /* 0x0000000806027c10 */ /* 0x000fe4000ff1e0ff */
[----:B------:R-:W-:-:S02]  /*0110*/  IADD3.X R5, PT, PT, R0, UR11, RZ, P1, !PT ;  /* 0x0000000b00057c10 */ /* 0x000fc40008ffe4ff */
[----:B------:R-:W-:-:S04]  /*0120*/  IADD3.X R3, PT, PT, R0, UR9, RZ, P0, !PT ;  /* 0x0000000900037c10 */ /* 0x000fc800087fe4ff */
[----:B-1----:R-:W3:Y:S04]  /*0130*/  LDG.E R5, desc[UR4][R4.64] ;  /* 0x0000000404057981 */ /* 0x002ee8000c1e1900 */
[----:B------:R-:W3:Y:S01]  /*0140*/  LDG.E R2, desc[UR4][R2.64] ;  /* 0x0000000402027981 */ /* 0x000ee2000c1e1900 */
[----:B--2---:R-:W-:-:S04]  /*0150*/  IADD3 R6, P0, PT, R6, UR6, RZ ;  /* 0x0000000606067c10 */ /* 0x004fc8000ff1e0ff */
[----:B------:R-:W-:Y:S01]  /*0160*/  IADD3.X R7, PT, PT, R0, UR7, RZ, P0, !PT ;  /* 0x0000000700077c10 */ /* 0x000fe200087fe4ff */
[----:B---3--:R-:W-:-:S05]  /*0170*/  FADD R9, R2, R5 ;  /* 0x0000000502097221 */ /* 0x008fca0000000000 */
[----:B------:R-:W-:Y:S01]  /*0180*/  STG.E desc[UR4][R6.64], R9 ;  /* 0x0000000906007986 */ /* 0x000fe2000c101904 */
[----:B------:R-:W-:Y:S05]  /*0190*/  EXIT ;  /* 0x000000000000794d */ /* 0x000fea0003800000 */
.L_x_0:
[----:B------:R-:W-:-:S00]  /*01a0*/  BRA `(.L_x_0) ;  /* 0xfffffffc00fc7947 */ /* 0x000fc0000383ffff */
[----:B------:R-:W-:-:S00]  /*01b0*/  NOP ;  /* 0x0000000000007918 */ /* 0x000fc00000000000 */
        /* <DEDUP_REMOVED lines=12> */
.L_x_1:


//--------------------- .nv.shared.reserved.0     --------------------------
	.section	.nv.shared.reserved.0,"aw",@nobits
	.weak		__nv_reservedSMEM_offset_0_alias
	.size		__nv_reservedSMEM_offset_0_alias, 0, 64
	.other		__nv_reservedSMEM_offset_0_alias,@"STO_CUDA_RESERVED_SHARED STV_DEFAULT"
__nv_reservedSMEM_offset_0_alias:
	.zero		0
	.zero		64


//--------------------- .nv.constant0._Z10addFromGPUPfS_S_m --------------------------
	.section	.nv.constant0._Z10addFromGPUPfS_S_m,"a",@progbits
	.sectionflags	@""
	.align	4
.nv.constant0._Z10addFromGPUPfS_S_m:
	.zero		928


//--------------------- SYMBOLS --------------------------

	.type		.nv.reservedSmem.offset0,@object
	.size		.nv.reservedSmem.offset0,0x4
